//
// Generated by NVIDIA NVVM Compiler
//
// Compiler Build ID: CL-36424714
// Cuda compilation tools, release 13.0, V13.0.88
// Based on NVVM 20.0.0
//

.version 9.0
.target sm_100
.address_size 64

	// .globl	_Z14hello_from_gpuv
.extern .func  (.param .b32 func_retval0) vprintf
(
	.param .b64 vprintf_param_0,
	.param .b64 vprintf_param_1
)
;
.global .align 1 .b8 $str[23] = {72, 101, 108, 108, 111, 32, 87, 111, 114, 108, 100, 32, 102, 114, 111, 109, 32, 71, 80, 85, 33, 10};

.visible .entry _Z14hello_from_gpuv()
{
	.reg .b32 	%r<3>;
	.reg .b64 	%rd<3>;

	mov.u64 	%rd1, $str;
	cvta.global.u64 	%rd2, %rd1;
	{ // callseq 0, 0
	.param .b64 param0;
	st.param.b64 	[param0], %rd2;
	.param .b64 param1;
	st.param.b64 	[param1], 0;
	.param .b32 retval0;
	call.uni (retval0), 
	vprintf, 
	(
	param0, 
	param1
	);
	ld.param.b32 	%r1, [retval0];
	} // callseq 0
	ret;

}


// ===== COMPILED SASS (sm_100) =====

	.target	sm_100

	.elftype	@"ET_EXEC"


//--------------------- .note.nv.tkinfo           --------------------------
	.section	.note.nv.tkinfo,"",@"SHT_NOTE"
	.sectionflags	@"SHF_NOTE_NV_TKINFO"
	.tkinfo
        /*0018*/ 	.word	0x00000002
        /*0030*/ 	.string	""
        /*0030*/ 	.string	"ptxas"
        /*0030*/ 	.string	"Cuda compilation tools, release 13.0, V13.0.88"
        /*0030*/ 	.string	"Build cuda_13.0.r13.0/compiler.36424714_0"
        /*0030*/ 	.string	"-arch sm_100 -m 64 "



//--------------------- .note.nv.cuinfo           --------------------------
	.section	.note.nv.cuinfo,"",@"SHT_NOTE"
	.sectionflags	@"SHF_NOTE_NV_CUINFO"
        /*0018*/ 	.short	0x0002
        /*001a*/ 	.short	0x0064
        /*001c*/ 	.short	0x0082
	.zero		2


//--------------------- .nv.info                  --------------------------
	.section	.nv.info,"",@"SHT_CUDA_INFO"
	.align	4


	//----- nvinfo : EIATTR_REGCOUNT
	.align		4
        /*0000*/ 	.byte	0x04, 0x2f
        /*0002*/ 	.short	(.L_2 - .L_1)
	.align		4
.L_1:
        /*0004*/ 	.word	index@(_Z14hello_from_gpuv)
        /*0008*/ 	.word	0x00000018


	//----- nvinfo : EIATTR_FRAME_SIZE
	.align		4
.L_2:
        /*000c*/ 	.byte	0x04, 0x11
        /*000e*/ 	.short	(.L_4 - .L_3)
	.align		4
.L_3:
        /*0010*/ 	.word	index@(_Z14hello_from_gpuv)
        /*0014*/ 	.word	0x00000000


	//----- nvinfo : EIATTR_MIN_STACK_SIZE
	.align		4
.L_4:
        /*0018*/ 	.byte	0x04, 0x12
        /*001a*/ 	.short	(.L_6 - .L_5)
	.align		4
.L_5:
        /*001c*/ 	.word	index@(_Z14hello_from_gpuv)
        /*0020*/ 	.word	0x00000000
.L_6:


//--------------------- .nv.compat                --------------------------
	.section	.nv.compat,"",@"SHT_CUDA_COMPAT_INFO"
	.align	4
        /*0000*/ 	.byte	0x02, 0x09, 0x00, 0x00, 0x02, 0x02, 0x01, 0x00, 0x02, 0x05, 0x05, 0x00, 0x03, 0x07, 0x01, 0x01
        /*0010*/ 	.byte	0x02, 0x03, 0x00, 0x00, 0x02, 0x06, 0x01, 0x00, 0x04, 0x0b, 0x08, 0x00, 0x09, 0x00, 0x00, 0x00
        /*0020*/ 	.byte	0x00, 0x00, 0x00, 0x00


//--------------------- .nv.info._Z14hello_from_gpuv --------------------------
	.section	.nv.info._Z14hello_from_gpuv,"",@"SHT_CUDA_INFO"
	.sectionflags	@""
	.align	4


	//----- nvinfo : EIATTR_CUDA_API_VERSION
	.align		4
        /*0000*/ 	.byte	0x04, 0x37
        /*0002*/ 	.short	(.L_8 - .L_7)
.L_7:
        /*0004*/ 	.word	0x00000082


	//----- nvinfo : EIATTR_SPARSE_MMA_MASK
	.align		4
.L_8:
        /*0008*/ 	.byte	0x03, 0x50
        /*000a*/ 	.short	0x0000


	//----- nvinfo : EIATTR_MAXREG_COUNT
	.align		4
        /*000c*/ 	.byte	0x03, 0x1b
        /*000e*/ 	.short	0x00ff


	//----- nvinfo : EIATTR_EXTERNS
	.align		4
        /*0010*/ 	.byte	0x04, 0x0f
        /*0012*/ 	.short	(.L_10 - .L_9)


	//   ....[0]....
	.align		4
.L_9:
        /*0014*/ 	.word	index@(vprintf)


	//----- nvinfo : EIATTR_MERCURY_ISA_VERSION
	.align		4
.L_10:
        /*0018*/ 	.byte	0x03, 0x5f
        /*001a*/ 	.short	0x0101


	//----- nvinfo : EIATTR_VRC_CTA_INIT_COUNT
	.align		4
        /*001c*/ 	.byte	0x02, 0x4a
	.zero		1
	.zero		1


	//----- nvinfo : EIATTR_SYSCALL_OFFSETS
	.align		4
        /*0020*/ 	.byte	0x04, 0x46
        /*0022*/ 	.short	(.L_12 - .L_11)


	//   ....[0]....
.L_11:
        /*0024*/ 	.word	0x00000080


	//----- nvinfo : EIATTR_EXIT_INSTR_OFFSETS
	.align		4
.L_12:
        /*0028*/ 	.byte	0x04, 0x1c
        /*002a*/ 	.short	(.L_14 - .L_13)


	//   ....[0]....
.L_13:
        /*002c*/ 	.word	0x00000090


	//----- nvinfo : EIATTR_SW_WAR
	.align		4
.L_14:
        /*0030*/ 	.byte	0x04, 0x36
        /*0032*/ 	.short	(.L_16 - .L_15)
.L_15:
        /*0034*/ 	.word	0x00000008
.L_16:


//--------------------- .nv.callgraph             --------------------------
	.section	.nv.callgraph,"",@"SHT_CUDA_CALLGRAPH"
	.align	4
	.sectionentsize	8
	.align		4
        /*0000*/ 	.word	0x00000000
	.align		4
        /*0004*/ 	.word	0xffffffff
	.align		4
        /*0008*/ 	.word	index@(_Z14hello_from_gpuv)
	.align		4
        /*000c*/ 	.word	index@(vprintf)
	.align		4
        /*0010*/ 	.word	0x00000000
	.align		4
        /*0014*/ 	.word	0xfffffffe
	.align		4
        /*0018*/ 	.word	0x00000000
	.align		4
        /*001c*/ 	.word	0xfffffffd
	.align		4
        /*0020*/ 	.word	0x00000000
	.align		4
        /*0024*/ 	.word	0xfffffffc


//--------------------- .nv.constant4             --------------------------
	.section	.nv.constant4,"a",@progbits
	.align	8
	.align		8
.nv.constant4:
        /*0000*/ 	.dword	vprintf
	.align		8
        /*0008*/ 	.dword	$str


//--------------------- .text._Z14hello_from_gpuv --------------------------
	.section	.text._Z14hello_from_gpuv,"ax",@progbits
	.align	128
        .global         _Z14hello_from_gpuv
        .type           _Z14hello_from_gpuv,@function
        .size           _Z14hello_from_gpuv,(.L_x_2 - _Z14hello_from_gpuv)
        .other          _Z14hello_from_gpuv,@"STO_CUDA_ENTRY STV_DEFAULT"
_Z14hello_from_gpuv:
.text._Z14hello_from_gpuv:
[----:B------:R-:W0:Y:S01]  /*0000*/  LDC R1, c[0x0][0x37c] ;  /* 0x0000df00ff017b82 */ /* 0x000e220000000800 */
[----:B------:R-:W-:Y:S01]  /*0010*/  MOV R0, 0x0 ;  /* 0x0000000000007802 */ /* 0x000fe20000000f00 */
[----:B------:R-:W1:Y:S01]  /*0020*/  LDCU.64 UR4, c[0x4][0x8] ;  /* 0x01000100ff0477ac */ /* 0x000e620008000a00 */
[----:B------:R-:W-:-:S05]  /*0030*/  CS2R R6, SRZ ;  /* 0x0000000000067805 */ /* 0x000fca000001ff00 */
[----:B------:R2:W3:Y:S01]  /*0040*/  LDC.64 R2, c[0x4][R0] ;  /* 0x0100000000027b82 */ /* 0x0004e20000000a00 */
[----:B-1----:R-:W-:Y:S02]  /*0050*/  IMAD.U32 R4, RZ, RZ, UR4 ;  /* 0x00000004ff047e24 */ /* 0x002fe4000f8e00ff */
[----:B--2---:R-:W-:-:S07]  /*0060*/  IMAD.U32 R5, RZ, RZ, UR5 ;  /* 0x00000005ff057e24 */ /* 0x004fce000f8e00ff */
[----:B------:R-:W-:-:S07]  /*0070*/  LEPC R20, `(.L_x_0) ;  /* 0x000000001014794e */ /* 0x000fce0000000000 */
[----:B0--3--:R-:W-:Y:S05]  /*0080*/  CALL.ABS.NOINC R2 ;  /* 0x0000000002007343 */ /* 0x009fea0003c00000 */
.L_x_0:
[----:B------:R-:W-:Y:S05]  /*0090*/  EXIT ;  /* 0x000000000000794d */ /* 0x000fea0003800000 */
.L_x_1:
[----:B------:R-:W-:-:S00]  /*00a0*/  BRA `(.L_x_1) ;  /* 0xfffffffc00fc7947 */ /* 0x000fc0000383ffff */
[----:B------:R-:W-:-:S00]  /*00b0*/  NOP ;  /* 0x0000000000007918 */ /* 0x000fc00000000000 */
        /* <DEDUP_REMOVED lines=12> */
.L_x_2:


//--------------------- .nv.global.init           --------------------------
	.section	.nv.global.init,"aw",@progbits
.nv.global.init:
	.type		$str,@object
	.size		$str,(.L_0 - $str)
$str:
        /*0000*/ 	.byte	0x48, 0x65, 0x6c, 0x6c, 0x6f, 0x20, 0x57, 0x6f, 0x72, 0x6c, 0x64, 0x20, 0x66, 0x72, 0x6f, 0x6d
        /*0010*/ 	.byte	0x20, 0x47, 0x50, 0x55, 0x21, 0x0a, 0x00
.L_0:


//--------------------- .nv.shared.reserved.0     --------------------------
	.section	.nv.shared.reserved.0,"aw",@nobits
	.weak		__nv_reservedSMEM_offset_0_alias
	.size		__nv_reservedSMEM_offset_0_alias, 0, 64
	.other		__nv_reservedSMEM_offset_0_alias,@"STO_CUDA_RESERVED_SHARED STV_DEFAULT"
__nv_reservedSMEM_offset_0_alias:
	.zero		0
	.zero		64


//--------------------- .nv.constant0._Z14hello_from_gpuv --------------------------
	.section	.nv.constant0._Z14hello_from_gpuv,"a",@progbits
	.sectionflags	@""
	.align	4
.nv.constant0._Z14hello_from_gpuv:
	.zero		896


//--------------------- SYMBOLS --------------------------

	.type		.nv.reservedSmem.offset0,@object
	.size		.nv.reservedSmem.offset0,0x4
	.type		vprintf,@function
